//
// Generated by NVIDIA NVVM Compiler
//
// Compiler Build ID: CL-36424714
// Cuda compilation tools, release 13.0, V13.0.88
// Based on NVVM 20.0.0
//

.version 9.0
.target sm_100
.address_size 64

	// .globl	update_particles

.visible .entry update_particles(
	.param .u64 .ptr .align 1 update_particles_param_0,
	.param .u64 .ptr .align 1 update_particles_param_1,
	.param .u64 .ptr .align 1 update_particles_param_2,
	.param .u64 .ptr .align 1 update_particles_param_3,
	.param .u64 .ptr .align 1 update_particles_param_4,
	.param .u64 .ptr .align 1 update_particles_param_5,
	.param .u64 .ptr .align 1 update_particles_param_6,
	.param .u64 .ptr .align 1 update_particles_param_7,
	.param .u64 .ptr .align 1 update_particles_param_8,
	.param .u64 .ptr .align 1 update_particles_param_9,
	.param .u64 .ptr .align 1 update_particles_param_10,
	.param .u64 .ptr .align 1 update_particles_param_11,
	.param .u64 .ptr .align 1 update_particles_param_12,
	.param .u64 .ptr .align 1 update_particles_param_13,
	.param .u64 .ptr .align 1 update_particles_param_14,
	.param .f32 update_particles_param_15
)
{
	.reg .pred 	%p<4>;
	.reg .b32 	%r<5>;
	.reg .b32 	%f<35>;
	.reg .b64 	%rd<50>;

	ld.param.u64 	%rd2, [update_particles_param_1];
	ld.param.u64 	%rd3, [update_particles_param_2];
	ld.param.u64 	%rd4, [update_particles_param_3];
	ld.param.u64 	%rd5, [update_particles_param_4];
	ld.param.u64 	%rd6, [update_particles_param_5];
	ld.param.u64 	%rd7, [update_particles_param_6];
	ld.param.u64 	%rd8, [update_particles_param_7];
	ld.param.u64 	%rd9, [update_particles_param_8];
	ld.param.u64 	%rd10, [update_particles_param_9];
	ld.param.u64 	%rd11, [update_particles_param_10];
	ld.param.u64 	%rd12, [update_particles_param_11];
	ld.param.u64 	%rd13, [update_particles_param_12];
	ld.param.u64 	%rd14, [update_particles_param_13];
	ld.param.u64 	%rd15, [update_particles_param_14];
	ld.param.f32 	%f1, [update_particles_param_15];
	mov.u32 	%r3, %ntid.x;
	mov.u32 	%r4, %ctaid.x;
	mul.lo.s32 	%r1, %r3, %r4;
	mov.u32 	%r2, %tid.x;
	setp.eq.s32 	%p1, %r2, 2;
	@%p1 bra 	$L__BB0_5;
	setp.eq.s32 	%p2, %r2, 1;
	@%p2 bra 	$L__BB0_4;
	setp.ne.s32 	%p3, %r2, 0;
	@%p3 bra 	$L__BB0_6;
	ld.param.u64 	%rd49, [update_particles_param_0];
	cvta.to.global.u64 	%rd38, %rd4;
	cvta.to.global.u64 	%rd39, %rd7;
	cvta.to.global.u64 	%rd40, %rd10;
	cvta.to.global.u64 	%rd41, %rd13;
	cvta.to.global.u64 	%rd42, %rd49;
	mul.wide.s32 	%rd43, %r1, 4;
	add.s64 	%rd44, %rd38, %rd43;
	ld.global.f32 	%f24, [%rd44];
	add.s64 	%rd45, %rd39, %rd43;
	ld.global.f32 	%f25, [%rd45];
	fma.rn.f32 	%f26, %f25, 0f40000000, %f24;
	add.s64 	%rd46, %rd40, %rd43;
	ld.global.f32 	%f27, [%rd46];
	fma.rn.f32 	%f28, %f27, 0f40000000, %f26;
	add.s64 	%rd47, %rd41, %rd43;
	ld.global.f32 	%f29, [%rd47];
	add.f32 	%f30, %f29, %f28;
	mul.f32 	%f31, %f1, %f30;
	div.rn.f32 	%f32, %f31, 0f40C00000;
	add.s64 	%rd48, %rd42, %rd43;
	ld.global.f32 	%f33, [%rd48];
	add.f32 	%f34, %f33, %f32;
	st.global.f32 	[%rd48], %f34;
	bra.uni 	$L__BB0_6;
$L__BB0_4:
	cvta.to.global.u64 	%rd27, %rd5;
	cvta.to.global.u64 	%rd28, %rd8;
	cvta.to.global.u64 	%rd29, %rd11;
	cvta.to.global.u64 	%rd30, %rd14;
	cvta.to.global.u64 	%rd31, %rd2;
	mul.wide.s32 	%rd32, %r1, 4;
	add.s64 	%rd33, %rd27, %rd32;
	ld.global.f32 	%f13, [%rd33];
	add.s64 	%rd34, %rd28, %rd32;
	ld.global.f32 	%f14, [%rd34];
	fma.rn.f32 	%f15, %f14, 0f40000000, %f13;
	add.s64 	%rd35, %rd29, %rd32;
	ld.global.f32 	%f16, [%rd35];
	fma.rn.f32 	%f17, %f16, 0f40000000, %f15;
	add.s64 	%rd36, %rd30, %rd32;
	ld.global.f32 	%f18, [%rd36];
	add.f32 	%f19, %f18, %f17;
	mul.f32 	%f20, %f1, %f19;
	div.rn.f32 	%f21, %f20, 0f40C00000;
	add.s64 	%rd37, %rd31, %rd32;
	ld.global.f32 	%f22, [%rd37];
	add.f32 	%f23, %f22, %f21;
	st.global.f32 	[%rd37], %f23;
	bra.uni 	$L__BB0_6;
$L__BB0_5:
	cvta.to.global.u64 	%rd16, %rd6;
	cvta.to.global.u64 	%rd17, %rd9;
	cvta.to.global.u64 	%rd18, %rd12;
	cvta.to.global.u64 	%rd19, %rd15;
	cvta.to.global.u64 	%rd20, %rd3;
	mul.wide.s32 	%rd21, %r1, 4;
	add.s64 	%rd22, %rd16, %rd21;
	ld.global.f32 	%f2, [%rd22];
	add.s64 	%rd23, %rd17, %rd21;
	ld.global.f32 	%f3, [%rd23];
	fma.rn.f32 	%f4, %f3, 0f40000000, %f2;
	add.s64 	%rd24, %rd18, %rd21;
	ld.global.f32 	%f5, [%rd24];
	fma.rn.f32 	%f6, %f5, 0f40000000, %f4;
	add.s64 	%rd25, %rd19, %rd21;
	ld.global.f32 	%f7, [%rd25];
	add.f32 	%f8, %f7, %f6;
	mul.f32 	%f9, %f1, %f8;
	div.rn.f32 	%f10, %f9, 0f40C00000;
	add.s64 	%rd26, %rd20, %rd21;
	ld.global.f32 	%f11, [%rd26];
	add.f32 	%f12, %f11, %f10;
	st.global.f32 	[%rd26], %f12;
$L__BB0_6:
	ret;

}


// ===== COMPILED SASS (sm_100) =====

	.target	sm_100

	.elftype	@"ET_EXEC"


//--------------------- .note.nv.tkinfo           --------------------------
	.section	.note.nv.tkinfo,"",@"SHT_NOTE"
	.sectionflags	@"SHF_NOTE_NV_TKINFO"
	.tkinfo
        /*0018*/ 	.word	0x00000002
        /*0030*/ 	.string	""
        /*0030*/ 	.string	"ptxas"
        /*0030*/ 	.string	"Cuda compilation tools, release 13.0, V13.0.88"
        /*0030*/ 	.string	"Build cuda_13.0.r13.0/compiler.36424714_0"
        /*0030*/ 	.string	"-arch sm_100 -m 64 "



//--------------------- .note.nv.cuinfo           --------------------------
	.section	.note.nv.cuinfo,"",@"SHT_NOTE"
	.sectionflags	@"SHF_NOTE_NV_CUINFO"
        /*0018*/ 	.short	0x0002
        /*001a*/ 	.short	0x0064
        /*001c*/ 	.short	0x0082
	.zero		2


//--------------------- .nv.info                  --------------------------
	.section	.nv.info,"",@"SHT_CUDA_INFO"
	.align	4


	//----- nvinfo : EIATTR_REGCOUNT
	.align		4
        /*0000*/ 	.byte	0x04, 0x2f
        /*0002*/ 	.short	(.L_1 - .L_0)
	.align		4
.L_0:
        /*0004*/ 	.word	index@(update_particles)
        /*0008*/ 	.word	0x00000011


	//----- nvinfo : EIATTR_FRAME_SIZE
	.align		4
.L_1:
        /*000c*/ 	.byte	0x04, 0x11
        /*000e*/ 	.short	(.L_3 - .L_2)
	.align		4
.L_2:
        /*0010*/ 	.word	index@($__internal_0_$__cuda_sm3x_div_rn_noftz_f32_slowpath)
        /*0014*/ 	.word	0x00000000


	//----- nvinfo : EIATTR_FRAME_SIZE
	.align		4
.L_3:
        /*0018*/ 	.byte	0x04, 0x11
        /*001a*/ 	.short	(.L_5 - .L_4)
	.align		4
.L_4:
        /*001c*/ 	.word	index@(update_particles)
        /*0020*/ 	.word	0x00000000


	//----- nvinfo : EIATTR_MIN_STACK_SIZE
	.align		4
.L_5:
        /*0024*/ 	.byte	0x04, 0x12
        /*0026*/ 	.short	(.L_7 - .L_6)
	.align		4
.L_6:
        /*0028*/ 	.word	index@(update_particles)
        /*002c*/ 	.word	0x00000000
.L_7:


//--------------------- .nv.compat                --------------------------
	.section	.nv.compat,"",@"SHT_CUDA_COMPAT_INFO"
	.align	4
        /*0000*/ 	.byte	0x02, 0x09, 0x00, 0x00, 0x02, 0x02, 0x01, 0x00, 0x02, 0x05, 0x05, 0x00, 0x03, 0x07, 0x01, 0x01
        /*0010*/ 	.byte	0x02, 0x03, 0x00, 0x00, 0x02, 0x06, 0x01, 0x00, 0x04, 0x0b, 0x08, 0x00, 0x01, 0x00, 0x00, 0x00
        /*0020*/ 	.byte	0x00, 0x00, 0x00, 0x00


//--------------------- .nv.info.update_particles --------------------------
	.section	.nv.info.update_particles,"",@"SHT_CUDA_INFO"
	.sectionflags	@""
	.align	4


	//----- nvinfo : EIATTR_CUDA_API_VERSION
	.align		4
        /*0000*/ 	.byte	0x04, 0x37
        /*0002*/ 	.short	(.L_9 - .L_8)
.L_8:
        /*0004*/ 	.word	0x00000082


	//----- nvinfo : EIATTR_KPARAM_INFO
	.align		4
.L_9:
        /*0008*/ 	.byte	0x04, 0x17
        /*000a*/ 	.short	(.L_11 - .L_10)
.L_10:
        /*000c*/ 	.word	0x00000000
        /*0010*/ 	.short	0x000f
        /*0012*/ 	.short	0x0078
        /*0014*/ 	.byte	0x00, 0xf0, 0x11, 0x00


	//----- nvinfo : EIATTR_KPARAM_INFO
	.align		4
.L_11:
        /*0018*/ 	.byte	0x04, 0x17
        /*001a*/ 	.short	(.L_13 - .L_12)
.L_12:
        /*001c*/ 	.word	0x00000000
        /*0020*/ 	.short	0x000e
        /*0022*/ 	.short	0x0070
        /*0024*/ 	.byte	0x00, 0xf5, 0x21, 0x00


	//----- nvinfo : EIATTR_KPARAM_INFO
	.align		4
.L_13:
        /*0028*/ 	.byte	0x04, 0x17
        /*002a*/ 	.short	(.L_15 - .L_14)
.L_14:
        /*002c*/ 	.word	0x00000000
        /*0030*/ 	.short	0x000d
        /*0032*/ 	.short	0x0068
        /*0034*/ 	.byte	0x00, 0xf5, 0x21, 0x00


	//----- nvinfo : EIATTR_KPARAM_INFO
	.align		4
.L_15:
        /*0038*/ 	.byte	0x04, 0x17
        /*003a*/ 	.short	(.L_17 - .L_16)
.L_16:
        /*003c*/ 	.word	0x00000000
        /*0040*/ 	.short	0x000c
        /*0042*/ 	.short	0x0060
        /*0044*/ 	.byte	0x00, 0xf5, 0x21, 0x00


	//----- nvinfo : EIATTR_KPARAM_INFO
	.align		4
.L_17:
        /*0048*/ 	.byte	0x04, 0x17
        /*004a*/ 	.short	(.L_19 - .L_18)
.L_18:
        /*004c*/ 	.word	0x00000000
        /*0050*/ 	.short	0x000b
        /*0052*/ 	.short	0x0058
        /*0054*/ 	.byte	0x00, 0xf5, 0x21, 0x00


	//----- nvinfo : EIATTR_KPARAM_INFO
	.align		4
.L_19:
        /*0058*/ 	.byte	0x04, 0x17
        /*005a*/ 	.short	(.L_21 - .L_20)
.L_20:
        /*005c*/ 	.word	0x00000000
        /*0060*/ 	.short	0x000a
        /*0062*/ 	.short	0x0050
        /*0064*/ 	.byte	0x00, 0xf5, 0x21, 0x00


	//----- nvinfo : EIATTR_KPARAM_INFO
	.align		4
.L_21:
        /*0068*/ 	.byte	0x04, 0x17
        /*006a*/ 	.short	(.L_23 - .L_22)
.L_22:
        /*006c*/ 	.word	0x00000000
        /*0070*/ 	.short	0x0009
        /*0072*/ 	.short	0x0048
        /*0074*/ 	.byte	0x00, 0xf5, 0x21, 0x00


	//----- nvinfo : EIATTR_KPARAM_INFO
	.align		4
.L_23:
        /*0078*/ 	.byte	0x04, 0x17
        /*007a*/ 	.short	(.L_25 - .L_24)
.L_24:
        /*007c*/ 	.word	0x00000000
        /*0080*/ 	.short	0x0008
        /*0082*/ 	.short	0x0040
        /*0084*/ 	.byte	0x00, 0xf5, 0x21, 0x00


	//----- nvinfo : EIATTR_KPARAM_INFO
	.align		4
.L_25:
        /*0088*/ 	.byte	0x04, 0x17
        /*008a*/ 	.short	(.L_27 - .L_26)
.L_26:
        /*008c*/ 	.word	0x00000000
        /*0090*/ 	.short	0x0007
        /*0092*/ 	.short	0x0038
        /*0094*/ 	.byte	0x00, 0xf5, 0x21, 0x00


	//----- nvinfo : EIATTR_KPARAM_INFO
	.align		4
.L_27:
        /*0098*/ 	.byte	0x04, 0x17
        /*009a*/ 	.short	(.L_29 - .L_28)
.L_28:
        /*009c*/ 	.word	0x00000000
        /*00a0*/ 	.short	0x0006
        /*00a2*/ 	.short	0x0030
        /*00a4*/ 	.byte	0x00, 0xf5, 0x21, 0x00


	//----- nvinfo : EIATTR_KPARAM_INFO
	.align		4
.L_29:
        /*00a8*/ 	.byte	0x04, 0x17
        /*00aa*/ 	.short	(.L_31 - .L_30)
.L_30:
        /*00ac*/ 	.word	0x00000000
        /*00b0*/ 	.short	0x0005
        /*00b2*/ 	.short	0x0028
        /*00b4*/ 	.byte	0x00, 0xf5, 0x21, 0x00


	//----- nvinfo : EIATTR_KPARAM_INFO
	.align		4
.L_31:
        /*00b8*/ 	.byte	0x04, 0x17
        /*00ba*/ 	.short	(.L_33 - .L_32)
.L_32:
        /*00bc*/ 	.word	0x00000000
        /*00c0*/ 	.short	0x0004
        /*00c2*/ 	.short	0x0020
        /*00c4*/ 	.byte	0x00, 0xf5, 0x21, 0x00


	//----- nvinfo : EIATTR_KPARAM_INFO
	.align		4
.L_33:
        /*00c8*/ 	.byte	0x04, 0x17
        /*00ca*/ 	.short	(.L_35 - .L_34)
.L_34:
        /*00cc*/ 	.word	0x00000000
        /*00d0*/ 	.short	0x0003
        /*00d2*/ 	.short	0x0018
        /*00d4*/ 	.byte	0x00, 0xf5, 0x21, 0x00


	//----- nvinfo : EIATTR_KPARAM_INFO
	.align		4
.L_35:
        /*00d8*/ 	.byte	0x04, 0x17
        /*00da*/ 	.short	(.L_37 - .L_36)
.L_36:
        /*00dc*/ 	.word	0x00000000
        /*00e0*/ 	.short	0x0002
        /*00e2*/ 	.short	0x0010
        /*00e4*/ 	.byte	0x00, 0xf5, 0x21, 0x00


	//----- nvinfo : EIATTR_KPARAM_INFO
	.align		4
.L_37:
        /*00e8*/ 	.byte	0x04, 0x17
        /*00ea*/ 	.short	(.L_39 - .L_38)
.L_38:
        /*00ec*/ 	.word	0x00000000
        /*00f0*/ 	.short	0x0001
        /*00f2*/ 	.short	0x0008
        /*00f4*/ 	.byte	0x00, 0xf5, 0x21, 0x00


	//----- nvinfo : EIATTR_KPARAM_INFO
	.align		4
.L_39:
        /*00f8*/ 	.byte	0x04, 0x17
        /*00fa*/ 	.short	(.L_41 - .L_40)
.L_40:
        /*00fc*/ 	.word	0x00000000
        /*0100*/ 	.short	0x0000
        /*0102*/ 	.short	0x0000
        /*0104*/ 	.byte	0x00, 0xf5, 0x21, 0x00


	//----- nvinfo : EIATTR_SPARSE_MMA_MASK
	.align		4
.L_41:
        /*0108*/ 	.byte	0x03, 0x50
        /*010a*/ 	.short	0x0000


	//----- nvinfo : EIATTR_MAXREG_COUNT
	.align		4
        /*010c*/ 	.byte	0x03, 0x1b
        /*010e*/ 	.short	0x00ff


	//----- nvinfo : EIATTR_MERCURY_ISA_VERSION
	.align		4
        /*0110*/ 	.byte	0x03, 0x5f
        /*0112*/ 	.short	0x0101


	//----- nvinfo : EIATTR_VRC_CTA_INIT_COUNT
	.align		4
        /*0114*/ 	.byte	0x02, 0x4a
	.zero		1
	.zero		1


	//----- nvinfo : EIATTR_EXIT_INSTR_OFFSETS
	.align		4
        /*0118*/ 	.byte	0x04, 0x1c
        /*011a*/ 	.short	(.L_43 - .L_42)


	//   ....[0]....
.L_42:
        /*011c*/ 	.word	0x000000c0


	//   ....[1]....
        /*0120*/ 	.word	0x000002f0


	//   ....[2]....
        /*0124*/ 	.word	0x00000500


	//   ....[3]....
        /*0128*/ 	.word	0x00000710


	//----- nvinfo : EIATTR_CRS_STACK_SIZE
	.align		4
.L_43:
        /*012c*/ 	.byte	0x04, 0x1e
        /*012e*/ 	.short	(.L_45 - .L_44)
.L_44:
        /*0130*/ 	.word	0x00000000


	//----- nvinfo : EIATTR_CBANK_PARAM_SIZE
	.align		4
.L_45:
        /*0134*/ 	.byte	0x03, 0x19
        /*0136*/ 	.short	0x007c


	//----- nvinfo : EIATTR_PARAM_CBANK
	.align		4
        /*0138*/ 	.byte	0x04, 0x0a
        /*013a*/ 	.short	(.L_47 - .L_46)
	.align		4
.L_46:
        /*013c*/ 	.word	index@(.nv.constant0.update_particles)
        /*0140*/ 	.short	0x0380
        /*0142*/ 	.short	0x007c


	//----- nvinfo : EIATTR_SW_WAR
	.align		4
.L_47:
        /*0144*/ 	.byte	0x04, 0x36
        /*0146*/ 	.short	(.L_49 - .L_48)
.L_48:
        /*0148*/ 	.word	0x00000008
.L_49:


//--------------------- .nv.callgraph             --------------------------
	.section	.nv.callgraph,"",@"SHT_CUDA_CALLGRAPH"
	.align	4
	.sectionentsize	8
	.align		4
        /*0000*/ 	.word	0x00000000
	.align		4
        /*0004*/ 	.word	0xffffffff
	.align		4
        /*0008*/ 	.word	0x00000000
	.align		4
        /*000c*/ 	.word	0xfffffffe
	.align		4
        /*0010*/ 	.word	0x00000000
	.align		4
        /*0014*/ 	.word	0xfffffffd
	.align		4
        /*0018*/ 	.word	0x00000000
	.align		4
        /*001c*/ 	.word	0xfffffffc


//--------------------- .text.update_particles    --------------------------
	.section	.text.update_particles,"ax",@progbits
	.align	128
        .global         update_particles
        .type           update_particles,@function
        .size           update_particles,(.L_x_17 - update_particles)
        .other          update_particles,@"STO_CUDA_ENTRY STV_DEFAULT"
update_particles:
.text.update_particles:
[----:B------:R-:W-:Y:S01]  /*0000*/  LDC R1, c[0x0][0x37c] ;  /* 0x0000df00ff017b82 */ /* 0x000fe20000000800 */
[----:B------:R-:W0:Y:S01]  /*0010*/  S2R R0, SR_TID.X ;  /* 0x0000000000007919 */ /* 0x000e220000002100 */
[----:B------:R-:W1:Y:S01]  /*0020*/  LDCU UR6, c[0x0][0x360] ;  /* 0x00006c00ff0677ac */ /* 0x000e620008000800 */
[----:B------:R-:W-:Y:S01]  /*0030*/  HFMA2 R4, -RZ, RZ, 2.375, 0 ;  /* 0x40c00000ff047431 */ /* 0x000fe200000001ff */
[----:B------:R-:W1:Y:S01]  /*0040*/  S2R R2, SR_CTAID.X ;  /* 0x0000000000027919 */ /* 0x000e620000002500 */
[----:B------:R-:W2:Y:S01]  /*0050*/  LDCU.64 UR4, c[0x0][0x358] ;  /* 0x00006b00ff0477ac */ /* 0x000ea20008000a00 */
[----:B0-----:R-:W-:Y:S01]  /*0060*/  ISETP.NE.AND P0, PT, R0, 0x2, PT ;  /* 0x000000020000780c */ /* 0x001fe20003f05270 */
[----:B-1----:R-:W-:-:S12]  /*0070*/  IMAD R2, R2, UR6, RZ ;  /* 0x0000000602027c24 */ /* 0x002fd8000f8e02ff */
[----:B--2---:R-:W-:Y:S05]  /*0080*/  @!P0 BRA `(.L_x_0) ;  /* 0x0000000400208947 */ /* 0x004fea0003800000 */
[----:B------:R-:W-:-:S13]  /*0090*/  ISETP.NE.AND P0, PT, R0, 0x1, PT ;  /* 0x000000010000780c */ /* 0x000fda0003f05270 */
[----:B------:R-:W-:Y:S05]  /*00a0*/  @!P0 BRA `(.L_x_1) ;  /* 0x0000000000948947 */ /* 0x000fea0003800000 */
[----:B------:R-:W-:-:S13]  /*00b0*/  ISETP.NE.AND P0, PT, R0, RZ, PT ;  /* 0x000000ff0000720c */ /* 0x000fda0003f05270 */
[----:B------:R-:W-:Y:S05]  /*00c0*/  @P0 EXIT ;  /* 0x000000000000094d */ /* 0x000fea0003800000 */
[----:B------:R-:W0:Y:S01]  /*00d0*/  LDC.64 R6, c[0x0][0x398] ;  /* 0x0000e600ff067b82 */ /* 0x000e220000000a00 */
[----:B------:R-:W1:Y:S07]  /*00e0*/  LDCU UR6, c[0x0][0x3f8] ;  /* 0x00007f00ff0677ac */ /* 0x000e6e0008000800 */
[----:B------:R-:W2:Y:S08]  /*00f0*/  LDC.64 R8, c[0x0][0x3b0] ;  /* 0x0000ec00ff087b82 */ /* 0x000eb00000000a00 */
[----:B------:R-:W3:Y:S08]  /*0100*/  LDC.64 R10, c[0x0][0x3c8] ;  /* 0x0000f200ff0a7b82 */ /* 0x000ef00000000a00 */
[----:B------:R-:W4:Y:S01]  /*0110*/  LDC.64 R12, c[0x0][0x3e0] ;  /* 0x0000f800ff0c7b82 */ /* 0x000f220000000a00 */
[----:B0-----:R-:W-:-:S06]  /*0120*/  IMAD.WIDE R6, R2, 0x4, R6 ;  /* 0x0000000402067825 */ /* 0x001fcc00078e0206 */
[----:B------:R-:W5:Y:S01]  /*0130*/  LDG.E R6, desc[UR4][R6.64] ;  /* 0x0000000406067981 */ /* 0x000f62000c1e1900 */
[----:B--2---:R-:W-:-:S06]  /*0140*/  IMAD.WIDE R8, R2, 0x4, R8 ;  /* 0x0000000402087825 */ /* 0x004fcc00078e0208 */
[----:B------:R-:W5:Y:S01]  /*0150*/  LDG.E R9, desc[UR4][R8.64] ;  /* 0x0000000408097981 */ /* 0x000f62000c1e1900 */
[----:B---3--:R-:W-:-:S06]  /*0160*/  IMAD.WIDE R10, R2, 0x4, R10 ;  /* 0x00000004020a7825 */ /* 0x008fcc00078e020a */
[----:B------:R-:W2:Y:S01]  /*0170*/  LDG.E R11, desc[UR4][R10.64] ;  /* 0x000000040a0b7981 */ /* 0x000ea2000c1e1900 */
[----:B----4-:R-:W-:-:S06]  /*0180*/  IMAD.WIDE R12, R2, 0x4, R12 ;  /* 0x00000004020c7825 */ /* 0x010fcc00078e020c */
[----:B------:R-:W3:Y:S01]  /*0190*/  LDG.E R13, desc[UR4][R12.64] ;  /* 0x000000040c0d7981 */ /* 0x000ee2000c1e1900 */
[----:B------:R-:W-:-:S05]  /*01a0*/  MOV R5, 0x3e2aaaab ;  /* 0x3e2aaaab00057802 */ /* 0x000fca0000000f00 */
[----:B------:R-:W-:-:S04]  /*01b0*/  FFMA R3, R5, -R4, 1 ;  /* 0x3f80000005037423 */ /* 0x000fc80000000804 */
[----:B------:R-:W-:Y:S01]  /*01c0*/  FFMA R3, R3, R5, 0.16666667163372039795 ;  /* 0x3e2aaaab03037423 */ /* 0x000fe20000000005 */
[----:B-----5:R-:W-:-:S04]  /*01d0*/  FFMA R0, R9, 2, R6 ;  /* 0x4000000009007823 */ /* 0x020fc80000000006 */
[----:B--2---:R-:W-:-:S04]  /*01e0*/  FFMA R0, R11, 2, R0 ;  /* 0x400000000b007823 */ /* 0x004fc80000000000 */
[----:B---3--:R-:W-:-:S04]  /*01f0*/  FADD R0, R0, R13 ;  /* 0x0000000d00007221 */ /* 0x008fc80000000000 */
[----:B-1----:R-:W-:-:S04]  /*0200*/  FMUL R0, R0, UR6 ;  /* 0x0000000600007c20 */ /* 0x002fc80008400000 */
[----:B------:R-:W0:Y:S01]  /*0210*/  FCHK P0, R0, 6 ;  /* 0x40c0000000007902 */ /* 0x000e220000000000 */
[----:B------:R-:W-:-:S04]  /*0220*/  FFMA R5, R0, R3, RZ ;  /* 0x0000000300057223 */ /* 0x000fc800000000ff */
[----:B------:R-:W-:-:S04]  /*0230*/  FFMA R6, R5, -6, R0 ;  /* 0xc0c0000005067823 */ /* 0x000fc80000000000 */
[----:B------:R-:W-:Y:S01]  /*0240*/  FFMA R6, R3, R6, R5 ;  /* 0x0000000603067223 */ /* 0x000fe20000000005 */
[----:B0-----:R-:W-:Y:S06]  /*0250*/  @!P0 BRA `(.L_x_2) ;  /* 0x0000000000108947 */ /* 0x001fec0003800000 */
[----:B------:R-:W-:Y:S01]  /*0260*/  IMAD.MOV.U32 R3, RZ, RZ, R0 ;  /* 0x000000ffff037224 */ /* 0x000fe200078e0000 */
[----:B------:R-:W-:-:S07]  /*0270*/  MOV R6, 0x290 ;  /* 0x0000029000067802 */ /* 0x000fce0000000f00 */
[----:B------:R-:W-:Y:S05]  /*0280*/  CALL.REL.NOINC `($__internal_0_$__cuda_sm3x_div_rn_noftz_f32_slowpath) ;  /* 0x0000000400247944 */ /* 0x000fea0003c00000 */
[----:B------:R-:W-:-:S07]  /*0290*/  MOV R6, R0 ;  /* 0x0000000000067202 */ /* 0x000fce0000000f00 */
.L_x_2:
[----:B------:R-:W0:Y:S02]  /*02a0*/  LDC.64 R4, c[0x0][0x380] ;  /* 0x0000e000ff047b82 */ /* 0x000e240000000a00 */
[----:B0-----:R-:W-:-:S05]  /*02b0*/  IMAD.WIDE R2, R2, 0x4, R4 ;  /* 0x0000000402027825 */ /* 0x001fca00078e0204 */
[----:B------:R-:W2:Y:S02]  /*02c0*/  LDG.E R5, desc[UR4][R2.64] ;  /* 0x0000000402057981 */ /* 0x000ea4000c1e1900 */
[----:B--2---:R-:W-:-:S05]  /*02d0*/  FADD R5, R5, R6 ;  /* 0x0000000605057221 */ /* 0x004fca0000000000 */
[----:B------:R-:W-:Y:S01]  /*02e0*/  STG.E desc[UR4][R2.64], R5 ;  /* 0x0000000502007986 */ /* 0x000fe2000c101904 */
[----:B------:R-:W-:Y:S05]  /*02f0*/  EXIT ;  /* 0x000000000000794d */ /* 0x000fea0003800000 */
.L_x_1:
        /* <DEDUP_REMOVED lines=13> */
[----:B------:R-:W-:-:S04]  /*03d0*/  IMAD.MOV.U32 R5, RZ, RZ, 0x3e2aaaab ;  /* 0x3e2aaaabff057424 */ /* 0x000fc800078e00ff */
[----:B------:R-:W-:Y:S01]  /*03e0*/  FFMA R14, R5, -R4, 1 ;  /* 0x3f800000050e7423 */ /* 0x000fe20000000804 */
[----:B-----5:R-:W-:-:S04]  /*03f0*/  FFMA R0, R9, 2, R6 ;  /* 0x4000000009007823 */ /* 0x020fc80000000006 */
[----:B--2---:R-:W-:-:S04]  /*0400*/  FFMA R0, R11, 2, R0 ;  /* 0x400000000b007823 */ /* 0x004fc80000000000 */
[----:B---3--:R-:W-:-:S04]  /*0410*/  FADD R0, R0, R13 ;  /* 0x0000000d00007221 */ /* 0x008fc80000000000 */
[----:B-1----:R-:W-:-:S04]  /*0420*/  FMUL R3, R0, UR6 ;  /* 0x0000000600037c20 */ /* 0x002fc80008400000 */
[----:B------:R-:W0:Y:S01]  /*0430*/  FCHK P0, R3, 6 ;  /* 0x40c0000003007902 */ /* 0x000e220000000000 */
[----:B------:R-:W-:-:S04]  /*0440*/  FFMA R0, R14, R5, 0.16666667163372039795 ;  /* 0x3e2aaaab0e007423 */ /* 0x000fc80000000005 */
[----:B------:R-:W-:-:S04]  /*0450*/  FFMA R6, R0, R3, RZ ;  /* 0x0000000300067223 */ /* 0x000fc800000000ff */
[----:B------:R-:W-:-:S04]  /*0460*/  FFMA R5, R6, -6, R3 ;  /* 0xc0c0000006057823 */ /* 0x000fc80000000003 */
[----:B------:R-:W-:Y:S01]  /*0470*/  FFMA R0, R0, R5, R6 ;  /* 0x0000000500007223 */ /* 0x000fe20000000006 */
[----:B0-----:R-:W-:Y:S06]  /*0480*/  @!P0 BRA `(.L_x_3) ;  /* 0x0000000000088947 */ /* 0x001fec0003800000 */
[----:B------:R-:W-:-:S07]  /*0490*/  MOV R6, 0x4b0 ;  /* 0x000004b000067802 */ /* 0x000fce0000000f00 */
[----:B------:R-:W-:Y:S05]  /*04a0*/  CALL.REL.NOINC `($__internal_0_$__cuda_sm3x_div_rn_noftz_f32_slowpath) ;  /* 0x00000000009c7944 */ /* 0x000fea0003c00000 */
.L_x_3:
[----:B------:R-:W0:Y:S02]  /*04b0*/  LDC.64 R4, c[0x0][0x388] ;  /* 0x0000e200ff047b82 */ /* 0x000e240000000a00 */
[----:B0-----:R-:W-:-:S05]  /*04c0*/  IMAD.WIDE R2, R2, 0x4, R4 ;  /* 0x0000000402027825 */ /* 0x001fca00078e0204 */
[----:B------:R-:W2:Y:S02]  /*04d0*/  LDG.E R5, desc[UR4][R2.64] ;  /* 0x0000000402057981 */ /* 0x000ea4000c1e1900 */
[----:B--2---:R-:W-:-:S05]  /*04e0*/  FADD R5, R5, R0 ;  /* 0x0000000005057221 */ /* 0x004fca0000000000 */
[----:B------:R-:W-:Y:S01]  /*04f0*/  STG.E desc[UR4][R2.64], R5 ;  /* 0x0000000502007986 */ /* 0x000fe2000c101904 */
[----:B------:R-:W-:Y:S05]  /*0500*/  EXIT ;  /* 0x000000000000794d */ /* 0x000fea0003800000 */
.L_x_0:
        /* <DEDUP_REMOVED lines=27> */
.L_x_4:
[----:B------:R-:W0:Y:S02]  /*06c0*/  LDC.64 R4, c[0x0][0x390] ;  /* 0x0000e400ff047b82 */ /* 0x000e240000000a00 */
[----:B0-----:R-:W-:-:S05]  /*06d0*/  IMAD.WIDE R2, R2, 0x4, R4 ;  /* 0x0000000402027825 */ /* 0x001fca00078e0204 */
[----:B------:R-:W2:Y:S02]  /*06e0*/  LDG.E R5, desc[UR4][R2.64] ;  /* 0x0000000402057981 */ /* 0x000ea4000c1e1900 */
[----:B--2---:R-:W-:-:S05]  /*06f0*/  FADD R5, R5, R0 ;  /* 0x0000000005057221 */ /* 0x004fca0000000000 */
[----:B------:R-:W-:Y:S01]  /*0700*/  STG.E desc[UR4][R2.64], R5 ;  /* 0x0000000502007986 */ /* 0x000fe2000c101904 */
[----:B------:R-:W-:Y:S05]  /*0710*/  EXIT ;  /* 0x000000000000794d */ /* 0x000fea0003800000 */
        .weak           $__internal_0_$__cuda_sm3x_div_rn_noftz_f32_slowpath
        .type           $__internal_0_$__cuda_sm3x_div_rn_noftz_f32_slowpath,@function
        .size           $__internal_0_$__cuda_sm3x_div_rn_noftz_f32_slowpath,(.L_x_17 - $__internal_0_$__cuda_sm3x_div_rn_noftz_f32_slowpath)
$__internal_0_$__cuda_sm3x_div_rn_noftz_f32_slowpath:
[----:B------:R-:W-:Y:S01]  /*0720*/  SHF.R.U32.HI R4, RZ, 0x17, R4 ;  /* 0x00000017ff047819 */ /* 0x000fe20000011604 */
[----:B------:R-:W-:Y:S01]  /*0730*/  BSSY.RECONVERGENT B0, `(.L_x_5) ;  /* 0x0000064000007945 */ /* 0x000fe20003800200 */
[----:B------:R-:W-:Y:S01]  /*0740*/  SHF.R.U32.HI R0, RZ, 0x17, R3 ;  /* 0x00000017ff007819 */ /* 0x000fe20000011603 */
[----:B------:R-:W-:Y:S01]  /*0750*/  HFMA2 R8, -RZ, RZ, 2.375, 0 ;  /* 0x40c00000ff087431 */ /* 0x000fe200000001ff */
[----:B------:R-:W-:Y:S02]  /*0760*/  LOP3.LUT R4, R4, 0xff, RZ, 0xc0, !PT ;  /* 0x000000ff04047812 */ /* 0x000fe400078ec0ff */
[----:B------:R-:W-:-:S03]  /*0770*/  LOP3.LUT R10, R0, 0xff, RZ, 0xc0, !PT ;  /* 0x000000ff000a7812 */ /* 0x000fc600078ec0ff */
[----:B------:R-:W-:Y:S01]  /*0780*/  VIADD R7, R4, 0xffffffff ;  /* 0xffffffff04077836 */ /* 0x000fe20000000000 */
[----:B------:R-:W-:-:S04]  /*0790*/  IADD3 R9, PT, PT, R10, -0x1, RZ ;  /* 0xffffffff0a097810 */ /* 0x000fc80007ffe0ff */
[----:B------:R-:W-:-:S04]  /*07a0*/  ISETP.GT.U32.AND P0, PT, R7, 0xfd, PT ;  /* 0x000000fd0700780c */ /* 0x000fc80003f04070 */
[----:B------:R-:W-:-:S13]  /*07b0*/  ISETP.GT.U32.OR P0, PT, R9, 0xfd, P0 ;  /* 0x000000fd0900780c */ /* 0x000fda0000704470 */
[----:B------:R-:W-:Y:S01]  /*07c0*/  @!P0 IMAD.MOV.U32 R5, RZ, RZ, RZ ;  /* 0x000000ffff058224 */ /* 0x000fe200078e00ff */
[----:B------:R-:W-:Y:S06]  /*07d0*/  @!P0 BRA `(.L_x_6) ;  /* 0x0000000000608947 */ /* 0x000fec0003800000 */
[----:B------:R-:W-:Y:S02]  /*07e0*/  MOV R0, 0x40c00000 ;  /* 0x40c0000000007802 */ /* 0x000fe40000000f00 */
[----:B------:R-:W-:Y:S02]  /*07f0*/  FSETP.GTU.FTZ.AND P0, PT, |R3|, +INF , PT ;  /* 0x7f8000000300780b */ /* 0x000fe40003f1c200 */
[----:B------:R-:W-:-:S04]  /*0800*/  FSETP.GTU.FTZ.AND P1, PT, |R0|, +INF , PT ;  /* 0x7f8000000000780b */ /* 0x000fc80003f3c200 */
[----:B------:R-:W-:-:S13]  /*0810*/  PLOP3.LUT P0, PT, P0, P1, PT, 0xf8, 0x8f ;  /* 0x00000000008f781c */ /* 0x000fda0000703f70 */
[----:B------:R-:W-:Y:S05]  /*0820*/  @P0 BRA `(.L_x_7) ;  /* 0x00000004004c0947 */ /* 0x000fea0003800000 */
[----:B------:R-:W-:-:S13]  /*0830*/  LOP3.LUT P0, RZ, R8, 0x7fffffff, R3, 0xc8, !PT ;  /* 0x7fffffff08ff7812 */ /* 0x000fda000780c803 */
[----:B------:R-:W-:Y:S05]  /*0840*/  @!P0 BRA `(.L_x_8) ;  /* 0x00000004003c8947 */ /* 0x000fea0003800000 */
[C---:B------:R-:W-:Y:S02]  /*0850*/  FSETP.NEU.FTZ.AND P2, PT, |R3|.reuse, +INF , PT ;  /* 0x7f8000000300780b */ /* 0x040fe40003f5d200 */
[----:B------:R-:W-:Y:S02]  /*0860*/  FSETP.NEU.FTZ.AND P1, PT, |R0|, +INF , PT ;  /* 0x7f8000000000780b */ /* 0x000fe40003f3d200 */
[----:B------:R-:W-:-:S11]  /*0870*/  FSETP.NEU.FTZ.AND P0, PT, |R3|, +INF , PT ;  /* 0x7f8000000300780b */ /* 0x000fd60003f1d200 */
[----:B------:R-:W-:Y:S05]  /*0880*/  @!P1 BRA !P2, `(.L_x_8) ;  /* 0x00000004002c9947 */ /* 0x000fea0005000000 */
[----:B------:R-:W-:-:S04]  /*0890*/  LOP3.LUT P2, RZ, R3, 0x7fffffff, RZ, 0xc0, !PT ;  /* 0x7fffffff03ff7812 */ /* 0x000fc8000784c0ff */
[----:B------:R-:W-:-:S13]  /*08a0*/  PLOP3.LUT P1, PT, P1, P2, PT, 0x2f, 0xf2 ;  /* 0x0000000000f2781c */ /* 0x000fda0000f24577 */
[----:B------:R-:W-:Y:S05]  /*08b0*/  @P1 BRA `(.L_x_9) ;  /* 0x0000000400181947 */ /* 0x000fea0003800000 */
[----:B------:R-:W-:-:S04]  /*08c0*/  LOP3.LUT P1, RZ, R8, 0x7fffffff, RZ, 0xc0, !PT ;  /* 0x7fffffff08ff7812 */ /* 0x000fc8000782c0ff */
[----:B------:R-:W-:-:S13]  /*08d0*/  PLOP3.LUT P0, PT, P0, P1, PT, 0x2f, 0xf2 ;  /* 0x0000000000f2781c */ /* 0x000fda0000702577 */
[----:B------:R-:W-:Y:S05]  /*08e0*/  @P0 BRA `(.L_x_10) ;  /* 0x0000000400000947 */ /* 0x000fea0003800000 */
[----:B------:R-:W-:Y:S02]  /*08f0*/  ISETP.GE.AND P0, PT, R9, RZ, PT ;  /* 0x000000ff0900720c */ /* 0x000fe40003f06270 */
[----:B------:R-:W-:-:S11]  /*0900*/  ISETP.GE.AND P1, PT, R7, RZ, PT ;  /* 0x000000ff0700720c */ /* 0x000fd60003f26270 */
[----:B------:R-:W-:Y:S01]  /*0910*/  @P0 MOV R5, RZ ;  /* 0x000000ff00050202 */ /* 0x000fe20000000f00 */
[----:B------:R-:W-:Y:S02]  /*0920*/  @!P0 IMAD.MOV.U32 R5, RZ, RZ, -0x40 ;  /* 0xffffffc0ff058424 */ /* 0x000fe400078e00ff */
[----:B------:R-:W-:Y:S01]  /*0930*/  @!P0 FFMA R3, R3, 1.84467440737095516160e+19, RZ ;  /* 0x5f80000003038823 */ /* 0x000fe200000000ff */
[----:B------:R-:W-:Y:S02]  /*0940*/  @!P1 FFMA R8, R0, 1.84467440737095516160e+19, RZ ;  /* 0x5f80000000089823 */ /* 0x000fe400000000ff */
[----:B------:R-:W-:-:S07]  /*0950*/  @!P1 IADD3 R5, PT, PT, R5, 0x40, RZ ;  /* 0x0000004005059810 */ /* 0x000fce0007ffe0ff */
.L_x_6:
[----:B------:R-:W-:Y:S01]  /*0960*/  LEA R7, R4, 0xc0800000, 0x17 ;  /* 0xc080000004077811 */ /* 0x000fe200078eb8ff */
[----:B------:R-:W-:Y:S03]  /*0970*/  BSSY.RECONVERGENT B1, `(.L_x_11) ;  /* 0x0000036000017945 */ /* 0x000fe60003800200 */
[----:B------:R-:W-:Y:S01]  /*0980*/  IADD3 R8, PT, PT, -R7, R8, RZ ;  /* 0x0000000807087210 */ /* 0x000fe20007ffe1ff */
[----:B------:R-:W-:-:S03]  /*0990*/  VIADD R7, R10, 0xffffff81 ;  /* 0xffffff810a077836 */ /* 0x000fc60000000000 */
[----:B------:R-:W0:Y:S01]  /*09a0*/  MUFU.RCP R9, R8 ;  /* 0x0000000800097308 */ /* 0x000e220000001000 */
[----:B------:R-:W-:Y:S01]  /*09b0*/  FADD.FTZ R11, -R8, -RZ ;  /* 0x800000ff080b7221 */ /* 0x000fe20000010100 */
[C---:B------:R-:W-:Y:S01]  /*09c0*/  IMAD R0, R7.reuse, -0x800000, R3 ;  /* 0xff80000007007824 */ /* 0x040fe200078e0203 */
[----:B------:R-:W-:-:S04]  /*09d0*/  IADD3 R4, PT, PT, R7, 0x7f, -R4 ;  /* 0x0000007f07047810 */ /* 0x000fc80007ffe804 */
[----:B------:R-:W-:Y:S01]  /*09e0*/  IADD3 R4, PT, PT, R4, R5, RZ ;  /* 0x0000000504047210 */ /* 0x000fe20007ffe0ff */
[----:B0-----:R-:W-:-:S04]  /*09f0*/  FFMA R10, R9, R11, 1 ;  /* 0x3f800000090a7423 */ /* 0x001fc8000000000b */
[----:B------:R-:W-:-:S04]  /*0a00*/  FFMA R12, R9, R10, R9 ;  /* 0x0000000a090c7223 */ /* 0x000fc80000000009 */
[----:B------:R-:W-:-:S04]  /*0a10*/  FFMA R3, R0, R12, RZ ;  /* 0x0000000c00037223 */ /* 0x000fc800000000ff */
[----:B------:R-:W-:-:S04]  /*0a20*/  FFMA R10, R11, R3, R0 ;  /* 0x000000030b0a7223 */ /* 0x000fc80000000000 */
[----:B------:R-:W-:-:S04]  /*0a30*/  FFMA R9, R12, R10, R3 ;  /* 0x0000000a0c097223 */ /* 0x000fc80000000003 */
[----:B------:R-:W-:-:S04]  /*0a40*/  FFMA R10, R11, R9, R0 ;  /* 0x000000090b0a7223 */ /* 0x000fc80000000000 */
[----:B------:R-:W-:-:S05]  /*0a50*/  FFMA R0, R12, R10, R9 ;  /* 0x0000000a0c007223 */ /* 0x000fca0000000009 */
[----:B------:R-:W-:-:S04]  /*0a60*/  SHF.R.U32.HI R3, RZ, 0x17, R0 ;  /* 0x00000017ff037819 */ /* 0x000fc80000011600 */
[----:B------:R-:W-:-:S04]  /*0a70*/  LOP3.LUT R3, R3, 0xff, RZ, 0xc0, !PT ;  /* 0x000000ff03037812 */ /* 0x000fc800078ec0ff */
[----:B------:R-:W-:-:S05]  /*0a80*/  IADD3 R7, PT, PT, R3, R4, RZ ;  /* 0x0000000403077210 */ /* 0x000fca0007ffe0ff */
[----:B------:R-:W-:-:S05]  /*0a90*/  VIADD R3, R7, 0xffffffff ;  /* 0xffffffff07037836 */ /* 0x000fca0000000000 */
[----:B------:R-:W-:-:S13]  /*0aa0*/  ISETP.GE.U32.AND P0, PT, R3, 0xfe, PT ;  /* 0x000000fe0300780c */ /* 0x000fda0003f06070 */
[----:B------:R-:W-:Y:S05]  /*0ab0*/  @!P0 BRA `(.L_x_12) ;  /* 0x0000000000808947 */ /* 0x000fea0003800000 */
[----:B------:R-:W-:-:S13]  /*0ac0*/  ISETP.GT.AND P0, PT, R7, 0xfe, PT ;  /* 0x000000fe0700780c */ /* 0x000fda0003f04270 */
[----:B------:R-:W-:Y:S05]  /*0ad0*/  @P0 BRA `(.L_x_13) ;  /* 0x00000000006c0947 */ /* 0x000fea0003800000 */
[----:B------:R-:W-:-:S13]  /*0ae0*/  ISETP.GE.AND P0, PT, R7, 0x1, PT ;  /* 0x000000010700780c */ /* 0x000fda0003f06270 */
[----:B------:R-:W-:Y:S05]  /*0af0*/  @P0 BRA `(.L_x_14) ;  /* 0x0000000000740947 */ /* 0x000fea0003800000 */
[----:B------:R-:W-:Y:S02]  /*0b00*/  ISETP.GE.AND P0, PT, R7, -0x18, PT ;  /* 0xffffffe80700780c */ /* 0x000fe40003f06270 */
[----:B------:R-:W-:-:S11]  /*0b10*/  LOP3.LUT R0, R0, 0x80000000, RZ, 0xc0, !PT ;  /* 0x8000000000007812 */ /* 0x000fd600078ec0ff */
[----:B------:R-:W-:Y:S05]  /*0b20*/  @!P0 BRA `(.L_x_14) ;  /* 0x0000000000688947 */ /* 0x000fea0003800000 */
[CCC-:B------:R-:W-:Y:S01]  /*0b30*/  FFMA.RZ R3, R12.reuse, R10.reuse, R9.reuse ;  /* 0x0000000a0c037223 */ /* 0x1c0fe2000000c009 */
[C---:B------:R-:W-:Y:S01]  /*0b40*/  IADD3 R8, PT, PT, R7.reuse, 0x20, RZ ;  /* 0x0000002007087810 */ /* 0x040fe20007ffe0ff */
[CCC-:B------:R-:W-:Y:S01]  /*0b50*/  FFMA.RM R4, R12.reuse, R10.reuse, R9.reuse ;  /* 0x0000000a0c047223 */ /* 0x1c0fe20000004009 */
[----:B------:R-:W-:Y:S02]  /*0b60*/  ISETP.NE.AND P2, PT, R7, RZ, PT ;  /* 0x000000ff0700720c */ /* 0x000fe40003f45270 */
[----:B------:R-:W-:Y:S01]  /*0b70*/  LOP3.LUT R5, R3, 0x7fffff, RZ, 0xc0, !PT ;  /* 0x007fffff03057812 */ /* 0x000fe200078ec0ff */
[----:B------:R-:W-:Y:S01]  /*0b80*/  FFMA.RP R3, R12, R10, R9 ;  /* 0x0000000a0c037223 */ /* 0x000fe20000008009 */
[----:B------:R-:W-:Y:S02]  /*0b90*/  ISETP.NE.AND P1, PT, R7, RZ, PT ;  /* 0x000000ff0700720c */ /* 0x000fe40003f25270 */
[----:B------:R-:W-:Y:S02]  /*0ba0*/  LOP3.LUT R5, R5, 0x800000, RZ, 0xfc, !PT ;  /* 0x0080000005057812 */ /* 0x000fe400078efcff */
[----:B------:R-:W-:-:S02]  /*0bb0*/  IADD3 R7, PT, PT, -R7, RZ, RZ ;  /* 0x000000ff07077210 */ /* 0x000fc40007ffe1ff */
[----:B------:R-:W-:Y:S02]  /*0bc0*/  SHF.L.U32 R8, R5, R8, RZ ;  /* 0x0000000805087219 */ /* 0x000fe400000006ff */
[----:B------:R-:W-:Y:S02]  /*0bd0*/  FSETP.NEU.FTZ.AND P0, PT, R3, R4, PT ;  /* 0x000000040300720b */ /* 0x000fe40003f1d000 */
[----:B------:R-:W-:Y:S02]  /*0be0*/  SEL R4, R7, RZ, P2 ;  /* 0x000000ff07047207 */ /* 0x000fe40001000000 */
[----:B------:R-:W-:Y:S02]  /*0bf0*/  ISETP.NE.AND P1, PT, R8, RZ, P1 ;  /* 0x000000ff0800720c */ /* 0x000fe40000f25270 */
[----:B------:R-:W-:Y:S02]  /*0c00*/  SHF.R.U32.HI R4, RZ, R4, R5 ;  /* 0x00000004ff047219 */ /* 0x000fe40000011605 */
[----:B------:R-:W-:-:S02]  /*0c10*/  PLOP3.LUT P0, PT, P0, P1, PT, 0xf8, 0x8f ;  /* 0x00000000008f781c */ /* 0x000fc40000703f70 */
[----:B------:R-:W-:Y:S02]  /*0c20*/  SHF.R.U32.HI R8, RZ, 0x1, R4 ;  /* 0x00000001ff087819 */ /* 0x000fe40000011604 */
[----:B------:R-:W-:-:S04]  /*0c30*/  SEL R3, RZ, 0x1, !P0 ;  /* 0x00000001ff037807 */ /* 0x000fc80004000000 */
[----:B------:R-:W-:-:S04]  /*0c40*/  LOP3.LUT R3, R3, 0x1, R8, 0xf8, !PT ;  /* 0x0000000103037812 */ /* 0x000fc800078ef808 */
[----:B------:R-:W-:-:S05]  /*0c50*/  LOP3.LUT R3, R3, R4, RZ, 0xc0, !PT ;  /* 0x0000000403037212 */ /* 0x000fca00078ec0ff */
[----:B------:R-:W-:-:S05]  /*0c60*/  IMAD.IADD R3, R8, 0x1, R3 ;  /* 0x0000000108037824 */ /* 0x000fca00078e0203 */
[----:B------:R-:W-:Y:S01]  /*0c70*/  LOP3.LUT R0, R3, R0, RZ, 0xfc, !PT ;  /* 0x0000000003007212 */ /* 0x000fe200078efcff */
[----:B------:R-:W-:Y:S06]  /*0c80*/  BRA `(.L_x_14) ;  /* 0x0000000000107947 */ /* 0x000fec0003800000 */
.L_x_13:
[----:B------:R-:W-:-:S04]  /*0c90*/  LOP3.LUT R0, R0, 0x80000000, RZ, 0xc0, !PT ;  /* 0x8000000000007812 */ /* 0x000fc800078ec0ff */
[----:B------:R-:W-:Y:S01]  /*0ca0*/  LOP3.LUT R0, R0, 0x7f800000, RZ, 0xfc, !PT ;  /* 0x7f80000000007812 */ /* 0x000fe200078efcff */
[----:B------:R-:W-:Y:S06]  /*0cb0*/  BRA `(.L_x_14) ;  /* 0x0000000000047947 */ /* 0x000fec0003800000 */
.L_x_12:
[----:B------:R-:W-:-:S07]  /*0cc0*/  LEA R0, R4, R0, 0x17 ;  /* 0x0000000004007211 */ /* 0x000fce00078eb8ff */
.L_x_14:
[----:B------:R-:W-:Y:S05]  /*0cd0*/  BSYNC.RECONVERGENT B1 ;  /* 0x0000000000017941 */ /* 0x000fea0003800200 */
.L_x_11:
[----:B------:R-:W-:Y:S05]  /*0ce0*/  BRA `(.L_x_15) ;  /* 0x0000000000207947 */ /* 0x000fea0003800000 */
.L_x_10:
[----:B------:R-:W-:-:S04]  /*0cf0*/  LOP3.LUT R0, R8, 0x80000000, R3, 0x48, !PT ;  /* 0x8000000008007812 */ /* 0x000fc800078e4803 */
[----:B------:R-:W-:Y:S01]  /*0d00*/  LOP3.LUT R0, R0, 0x7f800000, RZ, 0xfc, !PT ;  /* 0x7f80000000007812 */ /* 0x000fe200078efcff */
[----:B------:R-:W-:Y:S06]  /*0d10*/  BRA `(.L_x_15) ;  /* 0x0000000000147947 */ /* 0x000fec0003800000 */
.L_x_9:
[----:B------:R-:W-:Y:S01]  /*0d20*/  LOP3.LUT R0, R8, 0x80000000, R3, 0x48, !PT ;  /* 0x8000000008007812 */ /* 0x000fe200078e4803 */
[----:B------:R-:W-:Y:S06]  /*0d30*/  BRA `(.L_x_15) ;  /* 0x00000000000c7947 */ /* 0x000fec0003800000 */
.L_x_8:
[----:B------:R-:W0:Y:S01]  /*0d40*/  MUFU.RSQ R0, -QNAN ;  /* 0xffc0000000007908 */ /* 0x000e220000001400 */
[----:B------:R-:W-:Y:S05]  /*0d50*/  BRA `(.L_x_15) ;  /* 0x0000000000047947 */ /* 0x000fea0003800000 */
.L_x_7:
[----:B------:R-:W-:-:S07]  /*0d60*/  FADD.FTZ R0, R3, R0 ;  /* 0x0000000003007221 */ /* 0x000fce0000010000 */
.L_x_15:
[----:B------:R-:W-:Y:S05]  /*0d70*/  BSYNC.RECONVERGENT B0 ;  /* 0x0000000000007941 */ /* 0x000fea0003800200 */
.L_x_5:
[----:B------:R-:W-:-:S04]  /*0d80*/  HFMA2 R7, -RZ, RZ, 0, 0 ;  /* 0x00000000ff077431 */ /* 0x000fc800000001ff */
[----:B0-----:R-:W-:Y:S05]  /*0d90*/  RET.REL.NODEC R6 `(update_particles) ;  /* 0xfffffff006987950 */ /* 0x001fea0003c3ffff */
.L_x_16:
[----:B------:R-:W-:-:S00]  /*0da0*/  BRA `(.L_x_16) ;  /* 0xfffffffc00fc7947 */ /* 0x000fc0000383ffff */
[----:B------:R-:W-:-:S00]  /*0db0*/  NOP ;  /* 0x0000000000007918 */ /* 0x000fc00000000000 */
        /* <DEDUP_REMOVED lines=12> */
.L_x_17:


//--------------------- .nv.shared.reserved.0     --------------------------
	.section	.nv.shared.reserved.0,"aw",@nobits
	.weak		__nv_reservedSMEM_offset_0_alias
	.size		__nv_reservedSMEM_offset_0_alias, 0, 64
	.other		__nv_reservedSMEM_offset_0_alias,@"STO_CUDA_RESERVED_SHARED STV_DEFAULT"
__nv_reservedSMEM_offset_0_alias:
	.zero		0
	.zero		64


//--------------------- .nv.constant0.update_particles --------------------------
	.section	.nv.constant0.update_particles,"a",@progbits
	.sectionflags	@""
	.align	4
.nv.constant0.update_particles:
	.zero		1020


//--------------------- SYMBOLS --------------------------

	.type		.nv.reservedSmem.offset0,@object
	.size		.nv.reservedSmem.offset0,0x4
